//
// Generated by NVIDIA NVVM Compiler
//
// Compiler Build ID: CL-36424714
// Cuda compilation tools, release 13.0, V13.0.88
// Based on NVVM 20.0.0
//

.version 9.0
.target sm_100
.address_size 64

	// .globl	_Z9dev_constPff

.visible .entry _Z9dev_constPff(
	.param .u64 .ptr .align 1 _Z9dev_constPff_param_0,
	.param .f32 _Z9dev_constPff_param_1
)
{
	.reg .b32 	%r<5>;
	.reg .b32 	%f<2>;
	.reg .b64 	%rd<5>;

	ld.param.u64 	%rd1, [_Z9dev_constPff_param_0];
	ld.param.f32 	%f1, [_Z9dev_constPff_param_1];
	cvta.to.global.u64 	%rd2, %rd1;
	mov.u32 	%r1, %tid.x;
	mov.u32 	%r2, %ctaid.x;
	mov.u32 	%r3, %ntid.x;
	mad.lo.s32 	%r4, %r2, %r3, %r1;
	mul.wide.s32 	%rd3, %r4, 4;
	add.s64 	%rd4, %rd2, %rd3;
	st.global.f32 	[%rd4], %f1;
	ret;

}
	// .globl	_Z8dev_iotaPf
.visible .entry _Z8dev_iotaPf(
	.param .u64 .ptr .align 1 _Z8dev_iotaPf_param_0
)
{
	.reg .b32 	%r<5>;
	.reg .b32 	%f<2>;
	.reg .b64 	%rd<5>;

	ld.param.u64 	%rd1, [_Z8dev_iotaPf_param_0];
	cvta.to.global.u64 	%rd2, %rd1;
	mov.u32 	%r1, %tid.x;
	mov.u32 	%r2, %ctaid.x;
	mov.u32 	%r3, %ntid.x;
	mad.lo.s32 	%r4, %r2, %r3, %r1;
	cvt.rn.f32.s32 	%f1, %r4;
	mul.wide.s32 	%rd3, %r4, 4;
	add.s64 	%rd4, %rd2, %rd3;
	st.global.f32 	[%rd4], %f1;
	ret;

}


// ===== COMPILED SASS (sm_100) =====

	.target	sm_100

	.elftype	@"ET_EXEC"


//--------------------- .note.nv.tkinfo           --------------------------
	.section	.note.nv.tkinfo,"",@"SHT_NOTE"
	.sectionflags	@"SHF_NOTE_NV_TKINFO"
	.tkinfo
        /*0018*/ 	.word	0x00000002
        /*0030*/ 	.string	""
        /*0030*/ 	.string	"ptxas"
        /*0030*/ 	.string	"Cuda compilation tools, release 13.0, V13.0.88"
        /*0030*/ 	.string	"Build cuda_13.0.r13.0/compiler.36424714_0"
        /*0030*/ 	.string	"-arch sm_100 -m 64 "



//--------------------- .note.nv.cuinfo           --------------------------
	.section	.note.nv.cuinfo,"",@"SHT_NOTE"
	.sectionflags	@"SHF_NOTE_NV_CUINFO"
        /*0018*/ 	.short	0x0002
        /*001a*/ 	.short	0x0064
        /*001c*/ 	.short	0x0082
	.zero		2


//--------------------- .nv.info                  --------------------------
	.section	.nv.info,"",@"SHT_CUDA_INFO"
	.align	4


	//----- nvinfo : EIATTR_REGCOUNT
	.align		4
        /*0000*/ 	.byte	0x04, 0x2f
        /*0002*/ 	.short	(.L_1 - .L_0)
	.align		4
.L_0:
        /*0004*/ 	.word	index@(_Z9dev_constPff)
        /*0008*/ 	.word	0x0000000a


	//----- nvinfo : EIATTR_FRAME_SIZE
	.align		4
.L_1:
        /*000c*/ 	.byte	0x04, 0x11
        /*000e*/ 	.short	(.L_3 - .L_2)
	.align		4
.L_2:
        /*0010*/ 	.word	index@(_Z9dev_constPff)
        /*0014*/ 	.word	0x00000000


	//----- nvinfo : EIATTR_REGCOUNT
	.align		4
.L_3:
        /*0018*/ 	.byte	0x04, 0x2f
        /*001a*/ 	.short	(.L_5 - .L_4)
	.align		4
.L_4:
        /*001c*/ 	.word	index@(_Z8dev_iotaPf)
        /*0020*/ 	.word	0x00000008


	//----- nvinfo : EIATTR_FRAME_SIZE
	.align		4
.L_5:
        /*0024*/ 	.byte	0x04, 0x11
        /*0026*/ 	.short	(.L_7 - .L_6)
	.align		4
.L_6:
        /*0028*/ 	.word	index@(_Z8dev_iotaPf)
        /*002c*/ 	.word	0x00000000


	//----- nvinfo : EIATTR_MIN_STACK_SIZE
	.align		4
.L_7:
        /*0030*/ 	.byte	0x04, 0x12
        /*0032*/ 	.short	(.L_9 - .L_8)
	.align		4
.L_8:
        /*0034*/ 	.word	index@(_Z8dev_iotaPf)
        /*0038*/ 	.word	0x00000000


	//----- nvinfo : EIATTR_MIN_STACK_SIZE
	.align		4
.L_9:
        /*003c*/ 	.byte	0x04, 0x12
        /*003e*/ 	.short	(.L_11 - .L_10)
	.align		4
.L_10:
        /*0040*/ 	.word	index@(_Z9dev_constPff)
        /*0044*/ 	.word	0x00000000
.L_11:


//--------------------- .nv.compat                --------------------------
	.section	.nv.compat,"",@"SHT_CUDA_COMPAT_INFO"
	.align	4
        /*0000*/ 	.byte	0x02, 0x09, 0x00, 0x00, 0x02, 0x02, 0x01, 0x00, 0x02, 0x05, 0x05, 0x00, 0x03, 0x07, 0x01, 0x01
        /*0010*/ 	.byte	0x02, 0x03, 0x00, 0x00, 0x02, 0x06, 0x01, 0x00, 0x04, 0x0b, 0x08, 0x00, 0x09, 0x00, 0x00, 0x00
        /*0020*/ 	.byte	0x00, 0x00, 0x00, 0x00


//--------------------- .nv.info._Z8dev_iotaPf    --------------------------
	.section	.nv.info._Z8dev_iotaPf,"",@"SHT_CUDA_INFO"
	.sectionflags	@""
	.align	4


	//----- nvinfo : EIATTR_CUDA_API_VERSION
	.align		4
        /*0000*/ 	.byte	0x04, 0x37
        /*0002*/ 	.short	(.L_13 - .L_12)
.L_12:
        /*0004*/ 	.word	0x00000082


	//----- nvinfo : EIATTR_KPARAM_INFO
	.align		4
.L_13:
        /*0008*/ 	.byte	0x04, 0x17
        /*000a*/ 	.short	(.L_15 - .L_14)
.L_14:
        /*000c*/ 	.word	0x00000000
        /*0010*/ 	.short	0x0000
        /*0012*/ 	.short	0x0000
        /*0014*/ 	.byte	0x00, 0xf5, 0x21, 0x00


	//----- nvinfo : EIATTR_SPARSE_MMA_MASK
	.align		4
.L_15:
        /*0018*/ 	.byte	0x03, 0x50
        /*001a*/ 	.short	0x0000


	//----- nvinfo : EIATTR_MAXREG_COUNT
	.align		4
        /*001c*/ 	.byte	0x03, 0x1b
        /*001e*/ 	.short	0x00ff


	//----- nvinfo : EIATTR_MERCURY_ISA_VERSION
	.align		4
        /*0020*/ 	.byte	0x03, 0x5f
        /*0022*/ 	.short	0x0101


	//----- nvinfo : EIATTR_VRC_CTA_INIT_COUNT
	.align		4
        /*0024*/ 	.byte	0x02, 0x4a
	.zero		1
	.zero		1


	//----- nvinfo : EIATTR_EXIT_INSTR_OFFSETS
	.align		4
        /*0028*/ 	.byte	0x04, 0x1c
        /*002a*/ 	.short	(.L_17 - .L_16)


	//   ....[0]....
.L_16:
        /*002c*/ 	.word	0x000000a0


	//----- nvinfo : EIATTR_CBANK_PARAM_SIZE
	.align		4
.L_17:
        /*0030*/ 	.byte	0x03, 0x19
        /*0032*/ 	.short	0x0008


	//----- nvinfo : EIATTR_PARAM_CBANK
	.align		4
        /*0034*/ 	.byte	0x04, 0x0a
        /*0036*/ 	.short	(.L_19 - .L_18)
	.align		4
.L_18:
        /*0038*/ 	.word	index@(.nv.constant0._Z8dev_iotaPf)
        /*003c*/ 	.short	0x0380
        /*003e*/ 	.short	0x0008


	//----- nvinfo : EIATTR_SW_WAR
	.align		4
.L_19:
        /*0040*/ 	.byte	0x04, 0x36
        /*0042*/ 	.short	(.L_21 - .L_20)
.L_20:
        /*0044*/ 	.word	0x00000008
.L_21:


//--------------------- .nv.info._Z9dev_constPff  --------------------------
	.section	.nv.info._Z9dev_constPff,"",@"SHT_CUDA_INFO"
	.sectionflags	@""
	.align	4


	//----- nvinfo : EIATTR_CUDA_API_VERSION
	.align		4
        /*0000*/ 	.byte	0x04, 0x37
        /*0002*/ 	.short	(.L_23 - .L_22)
.L_22:
        /*0004*/ 	.word	0x00000082


	//----- nvinfo : EIATTR_KPARAM_INFO
	.align		4
.L_23:
        /*0008*/ 	.byte	0x04, 0x17
        /*000a*/ 	.short	(.L_25 - .L_24)
.L_24:
        /*000c*/ 	.word	0x00000000
        /*0010*/ 	.short	0x0001
        /*0012*/ 	.short	0x0008
        /*0014*/ 	.byte	0x00, 0xf0, 0x11, 0x00


	//----- nvinfo : EIATTR_KPARAM_INFO
	.align		4
.L_25:
        /*0018*/ 	.byte	0x04, 0x17
        /*001a*/ 	.short	(.L_27 - .L_26)
.L_26:
        /*001c*/ 	.word	0x00000000
        /*0020*/ 	.short	0x0000
        /*0022*/ 	.short	0x0000
        /*0024*/ 	.byte	0x00, 0xf5, 0x21, 0x00


	//----- nvinfo : EIATTR_SPARSE_MMA_MASK
	.align		4
.L_27:
        /*0028*/ 	.byte	0x03, 0x50
        /*002a*/ 	.short	0x0000


	//----- nvinfo : EIATTR_MAXREG_COUNT
	.align		4
        /*002c*/ 	.byte	0x03, 0x1b
        /*002e*/ 	.short	0x00ff


	//----- nvinfo : EIATTR_MERCURY_ISA_VERSION
	.align		4
        /*0030*/ 	.byte	0x03, 0x5f
        /*0032*/ 	.short	0x0101


	//----- nvinfo : EIATTR_VRC_CTA_INIT_COUNT
	.align		4
        /*0034*/ 	.byte	0x02, 0x4a
	.zero		1
	.zero		1


	//----- nvinfo : EIATTR_EXIT_INSTR_OFFSETS
	.align		4
        /*0038*/ 	.byte	0x04, 0x1c
        /*003a*/ 	.short	(.L_29 - .L_28)


	//   ....[0]....
.L_28:
        /*003c*/ 	.word	0x000000a0


	//----- nvinfo : EIATTR_CBANK_PARAM_SIZE
	.align		4
.L_29:
        /*0040*/ 	.byte	0x03, 0x19
        /*0042*/ 	.short	0x000c


	//----- nvinfo : EIATTR_PARAM_CBANK
	.align		4
        /*0044*/ 	.byte	0x04, 0x0a
        /*0046*/ 	.short	(.L_31 - .L_30)
	.align		4
.L_30:
        /*0048*/ 	.word	index@(.nv.constant0._Z9dev_constPff)
        /*004c*/ 	.short	0x0380
        /*004e*/ 	.short	0x000c


	//----- nvinfo : EIATTR_SW_WAR
	.align		4
.L_31:
        /*0050*/ 	.byte	0x04, 0x36
        /*0052*/ 	.short	(.L_33 - .L_32)
.L_32:
        /*0054*/ 	.word	0x00000008
.L_33:


//--------------------- .nv.callgraph             --------------------------
	.section	.nv.callgraph,"",@"SHT_CUDA_CALLGRAPH"
	.align	4
	.sectionentsize	8
	.align		4
        /*0000*/ 	.word	0x00000000
	.align		4
        /*0004*/ 	.word	0xffffffff
	.align		4
        /*0008*/ 	.word	0x00000000
	.align		4
        /*000c*/ 	.word	0xfffffffe
	.align		4
        /*0010*/ 	.word	0x00000000
	.align		4
        /*0014*/ 	.word	0xfffffffd
	.align		4
        /*0018*/ 	.word	0x00000000
	.align		4
        /*001c*/ 	.word	0xfffffffc


//--------------------- .text._Z8dev_iotaPf       --------------------------
	.section	.text._Z8dev_iotaPf,"ax",@progbits
	.align	128
        .global         _Z8dev_iotaPf
        .type           _Z8dev_iotaPf,@function
        .size           _Z8dev_iotaPf,(.L_x_2 - _Z8dev_iotaPf)
        .other          _Z8dev_iotaPf,@"STO_CUDA_ENTRY STV_DEFAULT"
_Z8dev_iotaPf:
.text._Z8dev_iotaPf:
[----:B------:R-:W-:Y:S01]  /*0000*/  LDC R1, c[0x0][0x37c] ;  /* 0x0000df00ff017b82 */ /* 0x000fe20000000800 */
[----:B------:R-:W0:Y:S07]  /*0010*/  S2R R5, SR_TID.X ;  /* 0x0000000000057919 */ /* 0x000e2e0000002100 */
[----:B------:R-:W0:Y:S01]  /*0020*/  S2UR UR6, SR_CTAID.X ;  /* 0x00000000000679c3 */ /* 0x000e220000002500 */
[----:B------:R-:W1:Y:S07]  /*0030*/  LDCU.64 UR4, c[0x0][0x358] ;  /* 0x00006b00ff0477ac */ /* 0x000e6e0008000a00 */
[----:B------:R-:W0:Y:S08]  /*0040*/  LDC R0, c[0x0][0x360] ;  /* 0x0000d800ff007b82 */ /* 0x000e300000000800 */
[----:B------:R-:W2:Y:S01]  /*0050*/  LDC.64 R2, c[0x0][0x380] ;  /* 0x0000e000ff027b82 */ /* 0x000ea20000000a00 */
[----:B0-----:R-:W-:-:S04]  /*0060*/  IMAD R5, R0, UR6, R5 ;  /* 0x0000000600057c24 */ /* 0x001fc8000f8e0205 */
[----:B--2---:R-:W-:Y:S01]  /*0070*/  IMAD.WIDE R2, R5, 0x4, R2 ;  /* 0x0000000405027825 */ /* 0x004fe200078e0202 */
[----:B------:R-:W-:-:S05]  /*0080*/  I2FP.F32.S32 R5, R5 ;  /* 0x0000000500057245 */ /* 0x000fca0000201400 */
[----:B-1----:R-:W-:Y:S01]  /*0090*/  STG.E desc[UR4][R2.64], R5 ;  /* 0x0000000502007986 */ /* 0x002fe2000c101904 */
[----:B------:R-:W-:Y:S05]  /*00a0*/  EXIT ;  /* 0x000000000000794d */ /* 0x000fea0003800000 */
.L_x_0:
[----:B------:R-:W-:-:S00]  /*00b0*/  BRA `(.L_x_0) ;  /* 0xfffffffc00fc7947 */ /* 0x000fc0000383ffff */
[----:B------:R-:W-:-:S00]  /*00c0*/  NOP ;  /* 0x0000000000007918 */ /* 0x000fc00000000000 */
        /* <DEDUP_REMOVED lines=11> */
.L_x_2:


//--------------------- .text._Z9dev_constPff     --------------------------
	.section	.text._Z9dev_constPff,"ax",@progbits
	.align	128
        .global         _Z9dev_constPff
        .type           _Z9dev_constPff,@function
        .size           _Z9dev_constPff,(.L_x_3 - _Z9dev_constPff)
        .other          _Z9dev_constPff,@"STO_CUDA_ENTRY STV_DEFAULT"
_Z9dev_constPff:
.text._Z9dev_constPff:
[----:B------:R-:W-:Y:S01]  /*0000*/  LDC R1, c[0x0][0x37c] ;  /* 0x0000df00ff017b82 */ /* 0x000fe20000000800 */
[----:B------:R-:W0:Y:S07]  /*0010*/  S2R R5, SR_TID.X ;  /* 0x0000000000057919 */ /* 0x000e2e0000002100 */
[----:B------:R-:W0:Y:S01]  /*0020*/  S2UR UR6, SR_CTAID.X ;  /* 0x00000000000679c3 */ /* 0x000e220000002500 */
[----:B------:R-:W1:Y:S07]  /*0030*/  LDCU.64 UR4, c[0x0][0x358] ;  /* 0x00006b00ff0477ac */ /* 0x000e6e0008000a00 */
[----:B------:R-:W0:Y:S08]  /*0040*/  LDC R0, c[0x0][0x360] ;  /* 0x0000d800ff007b82 */ /* 0x000e300000000800 */
[----:B------:R-:W2:Y:S08]  /*0050*/  LDC.64 R2, c[0x0][0x380] ;  /* 0x0000e000ff027b82 */ /* 0x000eb00000000a00 */
[----:B------:R-:W1:Y:S01]  /*0060*/  LDC R7, c[0x0][0x388] ;  /* 0x0000e200ff077b82 */ /* 0x000e620000000800 */
[----:B0-----:R-:W-:-:S04]  /*0070*/  IMAD R5, R0, UR6, R5 ;  /* 0x0000000600057c24 */ /* 0x001fc8000f8e0205 */
[----:B--2---:R-:W-:-:S05]  /*0080*/  IMAD.WIDE R2, R5, 0x4, R2 ;  /* 0x0000000405027825 */ /* 0x004fca00078e0202 */
[----:B-1----:R-:W-:Y:S01]  /*0090*/  STG.E desc[UR4][R2.64], R7 ;  /* 0x0000000702007986 */ /* 0x002fe2000c101904 */
[----:B------:R-:W-:Y:S05]  /*00a0*/  EXIT ;  /* 0x000000000000794d */ /* 0x000fea0003800000 */
.L_x_1:
        /* <DEDUP_REMOVED lines=13> */
.L_x_3:


//--------------------- .nv.shared.reserved.0     --------------------------
	.section	.nv.shared.reserved.0,"aw",@nobits
	.weak		__nv_reservedSMEM_offset_0_alias
	.size		__nv_reservedSMEM_offset_0_alias, 0, 64
	.other		__nv_reservedSMEM_offset_0_alias,@"STO_CUDA_RESERVED_SHARED STV_DEFAULT"
__nv_reservedSMEM_offset_0_alias:
	.zero		0
	.zero		64


//--------------------- .nv.constant0._Z8dev_iotaPf --------------------------
	.section	.nv.constant0._Z8dev_iotaPf,"a",@progbits
	.sectionflags	@""
	.align	4
.nv.constant0._Z8dev_iotaPf:
	.zero		904


//--------------------- .nv.constant0._Z9dev_constPff --------------------------
	.section	.nv.constant0._Z9dev_constPff,"a",@progbits
	.sectionflags	@""
	.align	4
.nv.constant0._Z9dev_constPff:
	.zero		908


//--------------------- SYMBOLS --------------------------

	.type		.nv.reservedSmem.offset0,@object
	.size		.nv.reservedSmem.offset0,0x4
